//
// Generated by NVIDIA NVVM Compiler
//
// Compiler Build ID: CL-36424714
// Cuda compilation tools, release 13.0, V13.0.88
// Based on NVVM 20.0.0
//

.version 9.0
.target sm_100
.address_size 64

	// .globl	_Z20init_piv_rows_kernelPii

.visible .entry _Z20init_piv_rows_kernelPii(
	.param .u64 .ptr .align 1 _Z20init_piv_rows_kernelPii_param_0,
	.param .u32 _Z20init_piv_rows_kernelPii_param_1
)
{
	.reg .pred 	%p<2>;
	.reg .b32 	%r<6>;
	.reg .b64 	%rd<5>;

	ld.param.u64 	%rd1, [_Z20init_piv_rows_kernelPii_param_0];
	ld.param.u32 	%r2, [_Z20init_piv_rows_kernelPii_param_1];
	mov.u32 	%r3, %ctaid.x;
	mov.u32 	%r4, %ntid.x;
	mov.u32 	%r5, %tid.x;
	mad.lo.s32 	%r1, %r3, %r4, %r5;
	setp.ge.s32 	%p1, %r1, %r2;
	@%p1 bra 	$L__BB0_2;
	cvta.to.global.u64 	%rd2, %rd1;
	mul.wide.s32 	%rd3, %r1, 4;
	add.s64 	%rd4, %rd2, %rd3;
	st.global.u32 	[%rd4], %r1;
$L__BB0_2:
	ret;

}
	// .globl	_Z36apply_panel_pivots_to_pivrows_kernelPiiiiPKi
.visible .entry _Z36apply_panel_pivots_to_pivrows_kernelPiiiiPKi(
	.param .u64 .ptr .align 1 _Z36apply_panel_pivots_to_pivrows_kernelPiiiiPKi_param_0,
	.param .u32 _Z36apply_panel_pivots_to_pivrows_kernelPiiiiPKi_param_1,
	.param .u32 _Z36apply_panel_pivots_to_pivrows_kernelPiiiiPKi_param_2,
	.param .u32 _Z36apply_panel_pivots_to_pivrows_kernelPiiiiPKi_param_3,
	.param .u64 .ptr .align 1 _Z36apply_panel_pivots_to_pivrows_kernelPiiiiPKi_param_4
)
{
	.reg .pred 	%p<18>;
	.reg .b32 	%r<51>;
	.reg .b64 	%rd<31>;

	ld.param.u64 	%rd8, [_Z36apply_panel_pivots_to_pivrows_kernelPiiiiPKi_param_0];
	ld.param.u32 	%r18, [_Z36apply_panel_pivots_to_pivrows_kernelPiiiiPKi_param_1];
	ld.param.u32 	%r19, [_Z36apply_panel_pivots_to_pivrows_kernelPiiiiPKi_param_2];
	ld.param.u32 	%r20, [_Z36apply_panel_pivots_to_pivrows_kernelPiiiiPKi_param_3];
	ld.param.u64 	%rd9, [_Z36apply_panel_pivots_to_pivrows_kernelPiiiiPKi_param_4];
	cvta.to.global.u64 	%rd1, %rd8;
	cvta.to.global.u64 	%rd2, %rd9;
	mov.u32 	%r21, %tid.x;
	setp.ne.s32 	%p1, %r21, 0;
	setp.lt.s32 	%p2, %r20, 1;
	or.pred  	%p3, %p1, %p2;
	@%p3 bra 	$L__BB1_22;
	and.b32  	%r1, %r20, 3;
	setp.lt.u32 	%p4, %r20, 4;
	mov.b32 	%r48, 0;
	@%p4 bra 	$L__BB1_16;
	and.b32  	%r48, %r20, 2147483644;
	mov.b32 	%r47, 0;
	cvt.s64.s32 	%rd15, %r19;
$L__BB1_3:
	add.s32 	%r4, %r47, %r19;
	mul.wide.u32 	%rd10, %r47, 4;
	add.s64 	%rd3, %rd2, %rd10;
	ld.global.nc.u32 	%r5, [%rd3];
	setp.eq.s32 	%p5, %r5, 0;
	@%p5 bra 	$L__BB1_6;
	add.s32 	%r24, %r5, %r4;
	max.u32 	%r25, %r4, %r24;
	setp.ge.u32 	%p6, %r25, %r18;
	@%p6 bra 	$L__BB1_6;
	mul.wide.s32 	%rd11, %r4, 4;
	add.s64 	%rd12, %rd1, %rd11;
	ld.global.u32 	%r26, [%rd12];
	mul.wide.s32 	%rd13, %r5, 4;
	add.s64 	%rd14, %rd12, %rd13;
	ld.global.u32 	%r27, [%rd14];
	st.global.u32 	[%rd12], %r27;
	st.global.u32 	[%rd14], %r26;
$L__BB1_6:
	ld.global.nc.u32 	%r6, [%rd3+4];
	setp.eq.s32 	%p7, %r6, 0;
	cvt.s64.s32 	%rd16, %r47;
	add.s64 	%rd17, %rd16, %rd15;
	shl.b64 	%rd18, %rd17, 2;
	add.s64 	%rd4, %rd1, %rd18;
	@%p7 bra 	$L__BB1_9;
	add.s32 	%r28, %r4, 1;
	add.s32 	%r29, %r6, %r28;
	max.u32 	%r30, %r28, %r29;
	setp.ge.u32 	%p8, %r30, %r18;
	@%p8 bra 	$L__BB1_9;
	ld.global.u32 	%r31, [%rd4+4];
	mul.wide.s32 	%rd19, %r6, 4;
	add.s64 	%rd20, %rd4, %rd19;
	ld.global.u32 	%r32, [%rd20+4];
	st.global.u32 	[%rd4+4], %r32;
	st.global.u32 	[%rd20+4], %r31;
$L__BB1_9:
	ld.global.nc.u32 	%r7, [%rd3+8];
	setp.eq.s32 	%p9, %r7, 0;
	@%p9 bra 	$L__BB1_12;
	add.s32 	%r33, %r4, 2;
	add.s32 	%r34, %r7, %r33;
	max.u32 	%r35, %r33, %r34;
	setp.ge.u32 	%p10, %r35, %r18;
	@%p10 bra 	$L__BB1_12;
	ld.global.u32 	%r36, [%rd4+8];
	mul.wide.s32 	%rd21, %r7, 4;
	add.s64 	%rd22, %rd4, %rd21;
	ld.global.u32 	%r37, [%rd22+8];
	st.global.u32 	[%rd4+8], %r37;
	st.global.u32 	[%rd22+8], %r36;
$L__BB1_12:
	ld.global.nc.u32 	%r8, [%rd3+12];
	setp.eq.s32 	%p11, %r8, 0;
	@%p11 bra 	$L__BB1_15;
	add.s32 	%r38, %r4, 3;
	add.s32 	%r39, %r8, %r38;
	max.u32 	%r40, %r38, %r39;
	setp.ge.u32 	%p12, %r40, %r18;
	@%p12 bra 	$L__BB1_15;
	ld.global.u32 	%r41, [%rd4+12];
	mul.wide.s32 	%rd23, %r8, 4;
	add.s64 	%rd24, %rd4, %rd23;
	ld.global.u32 	%r42, [%rd24+12];
	st.global.u32 	[%rd4+12], %r42;
	st.global.u32 	[%rd24+12], %r41;
$L__BB1_15:
	add.s32 	%r47, %r47, 4;
	setp.ne.s32 	%p13, %r47, %r48;
	@%p13 bra 	$L__BB1_3;
$L__BB1_16:
	setp.eq.s32 	%p14, %r1, 0;
	@%p14 bra 	$L__BB1_22;
	mul.wide.u32 	%rd25, %r48, 4;
	add.s64 	%rd30, %rd2, %rd25;
	add.s32 	%r50, %r48, %r19;
	neg.s32 	%r49, %r1;
$L__BB1_18:
	.pragma "nounroll";
	ld.global.nc.u32 	%r15, [%rd30];
	setp.eq.s32 	%p15, %r15, 0;
	@%p15 bra 	$L__BB1_21;
	add.s32 	%r43, %r50, %r15;
	max.u32 	%r44, %r50, %r43;
	setp.ge.u32 	%p16, %r44, %r18;
	@%p16 bra 	$L__BB1_21;
	mul.wide.s32 	%rd26, %r50, 4;
	add.s64 	%rd27, %rd1, %rd26;
	ld.global.u32 	%r45, [%rd27];
	mul.wide.s32 	%rd28, %r15, 4;
	add.s64 	%rd29, %rd27, %rd28;
	ld.global.u32 	%r46, [%rd29];
	st.global.u32 	[%rd27], %r46;
	st.global.u32 	[%rd29], %r45;
$L__BB1_21:
	add.s64 	%rd30, %rd30, 4;
	add.s32 	%r50, %r50, 1;
	add.s32 	%r49, %r49, 1;
	setp.ne.s32 	%p17, %r49, 0;
	@%p17 bra 	$L__BB1_18;
$L__BB1_22:
	ret;

}


// ===== COMPILED SASS (sm_100) =====

	.target	sm_100

	.elftype	@"ET_EXEC"


//--------------------- .note.nv.tkinfo           --------------------------
	.section	.note.nv.tkinfo,"",@"SHT_NOTE"
	.sectionflags	@"SHF_NOTE_NV_TKINFO"
	.tkinfo
        /*0018*/ 	.word	0x00000002
        /*0030*/ 	.string	""
        /*0030*/ 	.string	"ptxas"
        /*0030*/ 	.string	"Cuda compilation tools, release 13.0, V13.0.88"
        /*0030*/ 	.string	"Build cuda_13.0.r13.0/compiler.36424714_0"
        /*0030*/ 	.string	"-arch sm_100 -m 64 "



//--------------------- .note.nv.cuinfo           --------------------------
	.section	.note.nv.cuinfo,"",@"SHT_NOTE"
	.sectionflags	@"SHF_NOTE_NV_CUINFO"
        /*0018*/ 	.short	0x0002
        /*001a*/ 	.short	0x0064
        /*001c*/ 	.short	0x0082
	.zero		2


//--------------------- .nv.info                  --------------------------
	.section	.nv.info,"",@"SHT_CUDA_INFO"
	.align	4


	//----- nvinfo : EIATTR_REGCOUNT
	.align		4
        /*0000*/ 	.byte	0x04, 0x2f
        /*0002*/ 	.short	(.L_1 - .L_0)
	.align		4
.L_0:
        /*0004*/ 	.word	index@(_Z20init_piv_rows_kernelPii)
        /*0008*/ 	.word	0x00000008


	//----- nvinfo : EIATTR_FRAME_SIZE
	.align		4
.L_1:
        /*000c*/ 	.byte	0x04, 0x11
        /*000e*/ 	.short	(.L_3 - .L_2)
	.align		4
.L_2:
        /*0010*/ 	.word	index@(_Z20init_piv_rows_kernelPii)
        /*0014*/ 	.word	0x00000000


	//----- nvinfo : EIATTR_REGCOUNT
	.align		4
.L_3:
        /*0018*/ 	.byte	0x04, 0x2f
        /*001a*/ 	.short	(.L_5 - .L_4)
	.align		4
.L_4:
        /*001c*/ 	.word	index@(_Z36apply_panel_pivots_to_pivrows_kernelPiiiiPKi)
        /*0020*/ 	.word	0x00000020


	//----- nvinfo : EIATTR_FRAME_SIZE
	.align		4
.L_5:
        /*0024*/ 	.byte	0x04, 0x11
        /*0026*/ 	.short	(.L_7 - .L_6)
	.align		4
.L_6:
        /*0028*/ 	.word	index@(_Z36apply_panel_pivots_to_pivrows_kernelPiiiiPKi)
        /*002c*/ 	.word	0x00000000


	//----- nvinfo : EIATTR_MIN_STACK_SIZE
	.align		4
.L_7:
        /*0030*/ 	.byte	0x04, 0x12
        /*0032*/ 	.short	(.L_9 - .L_8)
	.align		4
.L_8:
        /*0034*/ 	.word	index@(_Z36apply_panel_pivots_to_pivrows_kernelPiiiiPKi)
        /*0038*/ 	.word	0x00000000


	//----- nvinfo : EIATTR_MIN_STACK_SIZE
	.align		4
.L_9:
        /*003c*/ 	.byte	0x04, 0x12
        /*003e*/ 	.short	(.L_11 - .L_10)
	.align		4
.L_10:
        /*0040*/ 	.word	index@(_Z20init_piv_rows_kernelPii)
        /*0044*/ 	.word	0x00000000
.L_11:


//--------------------- .nv.compat                --------------------------
	.section	.nv.compat,"",@"SHT_CUDA_COMPAT_INFO"
	.align	4
        /*0000*/ 	.byte	0x02, 0x09, 0x00, 0x00, 0x02, 0x02, 0x01, 0x00, 0x02, 0x05, 0x05, 0x00, 0x03, 0x07, 0x01, 0x01
        /*0010*/ 	.byte	0x02, 0x03, 0x00, 0x00, 0x02, 0x06, 0x01, 0x00, 0x04, 0x0b, 0x08, 0x00, 0x09, 0x00, 0x00, 0x00
        /*0020*/ 	.byte	0x00, 0x00, 0x00, 0x00


//--------------------- .nv.info._Z36apply_panel_pivots_to_pivrows_kernelPiiiiPKi --------------------------
	.section	.nv.info._Z36apply_panel_pivots_to_pivrows_kernelPiiiiPKi,"",@"SHT_CUDA_INFO"
	.sectionflags	@""
	.align	4


	//----- nvinfo : EIATTR_CUDA_API_VERSION
	.align		4
        /*0000*/ 	.byte	0x04, 0x37
        /*0002*/ 	.short	(.L_13 - .L_12)
.L_12:
        /*0004*/ 	.word	0x00000082


	//----- nvinfo : EIATTR_KPARAM_INFO
	.align		4
.L_13:
        /*0008*/ 	.byte	0x04, 0x17
        /*000a*/ 	.short	(.L_15 - .L_14)
.L_14:
        /*000c*/ 	.word	0x00000000
        /*0010*/ 	.short	0x0004
        /*0012*/ 	.short	0x0018
        /*0014*/ 	.byte	0x00, 0xf5, 0x21, 0x00


	//----- nvinfo : EIATTR_KPARAM_INFO
	.align		4
.L_15:
        /*0018*/ 	.byte	0x04, 0x17
        /*001a*/ 	.short	(.L_17 - .L_16)
.L_16:
        /*001c*/ 	.word	0x00000000
        /*0020*/ 	.short	0x0003
        /*0022*/ 	.short	0x0010
        /*0024*/ 	.byte	0x00, 0xf0, 0x11, 0x00


	//----- nvinfo : EIATTR_KPARAM_INFO
	.align		4
.L_17:
        /*0028*/ 	.byte	0x04, 0x17
        /*002a*/ 	.short	(.L_19 - .L_18)
.L_18:
        /*002c*/ 	.word	0x00000000
        /*0030*/ 	.short	0x0002
        /*0032*/ 	.short	0x000c
        /*0034*/ 	.byte	0x00, 0xf0, 0x11, 0x00


	//----- nvinfo : EIATTR_KPARAM_INFO
	.align		4
.L_19:
        /*0038*/ 	.byte	0x04, 0x17
        /*003a*/ 	.short	(.L_21 - .L_20)
.L_20:
        /*003c*/ 	.word	0x00000000
        /*0040*/ 	.short	0x0001
        /*0042*/ 	.short	0x0008
        /*0044*/ 	.byte	0x00, 0xf0, 0x11, 0x00


	//----- nvinfo : EIATTR_KPARAM_INFO
	.align		4
.L_21:
        /*0048*/ 	.byte	0x04, 0x17
        /*004a*/ 	.short	(.L_23 - .L_22)
.L_22:
        /*004c*/ 	.word	0x00000000
        /*0050*/ 	.short	0x0000
        /*0052*/ 	.short	0x0000
        /*0054*/ 	.byte	0x00, 0xf5, 0x21, 0x00


	//----- nvinfo : EIATTR_SPARSE_MMA_MASK
	.align		4
.L_23:
        /*0058*/ 	.byte	0x03, 0x50
        /*005a*/ 	.short	0x0000


	//----- nvinfo : EIATTR_MAXREG_COUNT
	.align		4
        /*005c*/ 	.byte	0x03, 0x1b
        /*005e*/ 	.short	0x00ff


	//----- nvinfo : EIATTR_MERCURY_ISA_VERSION
	.align		4
        /*0060*/ 	.byte	0x03, 0x5f
        /*0062*/ 	.short	0x0101


	//----- nvinfo : EIATTR_VRC_CTA_INIT_COUNT
	.align		4
        /*0064*/ 	.byte	0x02, 0x4a
	.zero		1
	.zero		1


	//----- nvinfo : EIATTR_EXIT_INSTR_OFFSETS
	.align		4
        /*0068*/ 	.byte	0x04, 0x1c
        /*006a*/ 	.short	(.L_25 - .L_24)


	//   ....[0]....
.L_24:
        /*006c*/ 	.word	0x00000050


	//   ....[1]....
        /*0070*/ 	.word	0x00000460


	//   ....[2]....
        /*0074*/ 	.word	0x00000600


	//----- nvinfo : EIATTR_CBANK_PARAM_SIZE
	.align		4
.L_25:
        /*0078*/ 	.byte	0x03, 0x19
        /*007a*/ 	.short	0x0020


	//----- nvinfo : EIATTR_PARAM_CBANK
	.align		4
        /*007c*/ 	.byte	0x04, 0x0a
        /*007e*/ 	.short	(.L_27 - .L_26)
	.align		4
.L_26:
        /*0080*/ 	.word	index@(.nv.constant0._Z36apply_panel_pivots_to_pivrows_kernelPiiiiPKi)
        /*0084*/ 	.short	0x0380
        /*0086*/ 	.short	0x0020


	//----- nvinfo : EIATTR_SW_WAR
	.align		4
.L_27:
        /*0088*/ 	.byte	0x04, 0x36
        /*008a*/ 	.short	(.L_29 - .L_28)
.L_28:
        /*008c*/ 	.word	0x00000008
.L_29:


//--------------------- .nv.info._Z20init_piv_rows_kernelPii --------------------------
	.section	.nv.info._Z20init_piv_rows_kernelPii,"",@"SHT_CUDA_INFO"
	.sectionflags	@""
	.align	4


	//----- nvinfo : EIATTR_CUDA_API_VERSION
	.align		4
        /*0000*/ 	.byte	0x04, 0x37
        /*0002*/ 	.short	(.L_31 - .L_30)
.L_30:
        /*0004*/ 	.word	0x00000082


	//----- nvinfo : EIATTR_KPARAM_INFO
	.align		4
.L_31:
        /*0008*/ 	.byte	0x04, 0x17
        /*000a*/ 	.short	(.L_33 - .L_32)
.L_32:
        /*000c*/ 	.word	0x00000000
        /*0010*/ 	.short	0x0001
        /*0012*/ 	.short	0x0008
        /*0014*/ 	.byte	0x00, 0xf0, 0x11, 0x00


	//----- nvinfo : EIATTR_KPARAM_INFO
	.align		4
.L_33:
        /*0018*/ 	.byte	0x04, 0x17
        /*001a*/ 	.short	(.L_35 - .L_34)
.L_34:
        /*001c*/ 	.word	0x00000000
        /*0020*/ 	.short	0x0000
        /*0022*/ 	.short	0x0000
        /*0024*/ 	.byte	0x00, 0xf5, 0x21, 0x00


	//----- nvinfo : EIATTR_SPARSE_MMA_MASK
	.align		4
.L_35:
        /*0028*/ 	.byte	0x03, 0x50
        /*002a*/ 	.short	0x0000


	//----- nvinfo : EIATTR_MAXREG_COUNT
	.align		4
        /*002c*/ 	.byte	0x03, 0x1b
        /*002e*/ 	.short	0x00ff


	//----- nvinfo : EIATTR_MERCURY_ISA_VERSION
	.align		4
        /*0030*/ 	.byte	0x03, 0x5f
        /*0032*/ 	.short	0x0101


	//----- nvinfo : EIATTR_VRC_CTA_INIT_COUNT
	.align		4
        /*0034*/ 	.byte	0x02, 0x4a
	.zero		1
	.zero		1


	//----- nvinfo : EIATTR_EXIT_INSTR_OFFSETS
	.align		4
        /*0038*/ 	.byte	0x04, 0x1c
        /*003a*/ 	.short	(.L_37 - .L_36)


	//   ....[0]....
.L_36:
        /*003c*/ 	.word	0x00000070


	//   ....[1]....
        /*0040*/ 	.word	0x000000c0


	//----- nvinfo : EIATTR_CBANK_PARAM_SIZE
	.align		4
.L_37:
        /*0044*/ 	.byte	0x03, 0x19
        /*0046*/ 	.short	0x000c


	//----- nvinfo : EIATTR_PARAM_CBANK
	.align		4
        /*0048*/ 	.byte	0x04, 0x0a
        /*004a*/ 	.short	(.L_39 - .L_38)
	.align		4
.L_38:
        /*004c*/ 	.word	index@(.nv.constant0._Z20init_piv_rows_kernelPii)
        /*0050*/ 	.short	0x0380
        /*0052*/ 	.short	0x000c


	//----- nvinfo : EIATTR_SW_WAR
	.align		4
.L_39:
        /*0054*/ 	.byte	0x04, 0x36
        /*0056*/ 	.short	(.L_41 - .L_40)
.L_40:
        /*0058*/ 	.word	0x00000008
.L_41:


//--------------------- .nv.callgraph             --------------------------
	.section	.nv.callgraph,"",@"SHT_CUDA_CALLGRAPH"
	.align	4
	.sectionentsize	8
	.align		4
        /*0000*/ 	.word	0x00000000
	.align		4
        /*0004*/ 	.word	0xffffffff
	.align		4
        /*0008*/ 	.word	0x00000000
	.align		4
        /*000c*/ 	.word	0xfffffffe
	.align		4
        /*0010*/ 	.word	0x00000000
	.align		4
        /*0014*/ 	.word	0xfffffffd
	.align		4
        /*0018*/ 	.word	0x00000000
	.align		4
        /*001c*/ 	.word	0xfffffffc


//--------------------- .text._Z36apply_panel_pivots_to_pivrows_kernelPiiiiPKi --------------------------
	.section	.text._Z36apply_panel_pivots_to_pivrows_kernelPiiiiPKi,"ax",@progbits
	.align	128
        .global         _Z36apply_panel_pivots_to_pivrows_kernelPiiiiPKi
        .type           _Z36apply_panel_pivots_to_pivrows_kernelPiiiiPKi,@function
        .size           _Z36apply_panel_pivots_to_pivrows_kernelPiiiiPKi,(.L_x_6 - _Z36apply_panel_pivots_to_pivrows_kernelPiiiiPKi)
        .other          _Z36apply_panel_pivots_to_pivrows_kernelPiiiiPKi,@"STO_CUDA_ENTRY STV_DEFAULT"
_Z36apply_panel_pivots_to_pivrows_kernelPiiiiPKi:
.text._Z36apply_panel_pivots_to_pivrows_kernelPiiiiPKi:
[----:B------:R-:W-:Y:S01]  /*0000*/  LDC R1, c[0x0][0x37c] ;  /* 0x0000df00ff017b82 */ /* 0x000fe20000000800 */
[----:B------:R-:W0:Y:S07]  /*0010*/  S2R R0, SR_TID.X ;  /* 0x0000000000007919 */ /* 0x000e2e0000002100 */
[----:B------:R-:W1:Y:S02]  /*0020*/  LDC R8, c[0x0][0x390] ;  /* 0x0000e400ff087b82 */ /* 0x000e640000000800 */
[----:B-1----:R-:W-:-:S04]  /*0030*/  ISETP.GE.AND P0, PT, R8, 0x1, PT ;  /* 0x000000010800780c */ /* 0x002fc80003f06270 */
[----:B0-----:R-:W-:-:S13]  /*0040*/  ISETP.NE.OR P0, PT, R0, RZ, !P0 ;  /* 0x000000ff0000720c */ /* 0x001fda0004705670 */
[----:B------:R-:W-:Y:S05]  /*0050*/  @P0 EXIT ;  /* 0x000000000000094d */ /* 0x000fea0003800000 */
[C---:B------:R-:W-:Y:S01]  /*0060*/  ISETP.GE.U32.AND P0, PT, R8.reuse, 0x4, PT ;  /* 0x000000040800780c */ /* 0x040fe20003f06070 */
[----:B------:R-:W0:Y:S01]  /*0070*/  LDCU.64 UR4, c[0x0][0x358] ;  /* 0x00006b00ff0477ac */ /* 0x000e220008000a00 */
[----:B------:R-:W-:Y:S01]  /*0080*/  LOP3.LUT R0, R8, 0x3, RZ, 0xc0, !PT ;  /* 0x0000000308007812 */ /* 0x000fe200078ec0ff */
[----:B------:R-:W-:-:S10]  /*0090*/  IMAD.MOV.U32 R18, RZ, RZ, RZ ;  /* 0x000000ffff127224 */ /* 0x000fd400078e00ff */
[----:B------:R-:W-:Y:S05]  /*00a0*/  @!P0 BRA `(.L_x_0) ;  /* 0x0000000000e88947 */ /* 0x000fea0003800000 */
[----:B------:R-:W1:Y:S01]  /*00b0*/  LDC R19, c[0x0][0x38c] ;  /* 0x0000e300ff137b82 */ /* 0x000e620000000800 */
[----:B------:R-:W-:Y:S01]  /*00c0*/  LOP3.LUT R18, R8, 0x7ffffffc, RZ, 0xc0, !PT ;  /* 0x7ffffffc08127812 */ /* 0x000fe200078ec0ff */
[----:B------:R-:W-:-:S06]  /*00d0*/  IMAD.MOV.U32 R20, RZ, RZ, RZ ;  /* 0x000000ffff147224 */ /* 0x000fcc00078e00ff */
[----:B------:R-:W2:Y:S08]  /*00e0*/  LDC.64 R2, c[0x0][0x398] ;  /* 0x0000e600ff027b82 */ /* 0x000eb00000000a00 */
[----:B------:R-:W3:Y:S08]  /*00f0*/  LDC.64 R4, c[0x0][0x388] ;  /* 0x0000e200ff047b82 */ /* 0x000ef00000000a00 */
[----:B------:R-:W4:Y:S02]  /*0100*/  LDC.64 R6, c[0x0][0x380] ;  /* 0x0000e000ff067b82 */ /* 0x000f240000000a00 */
.L_x_2:
[----:B0-2---:R-:W-:-:S05]  /*0110*/  IMAD.WIDE.U32 R14, R20, 0x4, R2 ;  /* 0x00000004140e7825 */ /* 0x005fca00078e0002 */
[----:B0-----:R-:W2:Y:S01]  /*0120*/  LDG.E.CONSTANT R16, desc[UR4][R14.64] ;  /* 0x000000040e107981 */ /* 0x001ea2000c1e9900 */
[----:B---3--:R-:W-:-:S03]  /*0130*/  IMAD.IADD R21, R20, 0x1, R5 ;  /* 0x0000000114157824 */ /* 0x008fc600078e0205 */
[----:B-1----:R-:W3:Y:S04]  /*0140*/  LDG.E.CONSTANT R11, desc[UR4][R14.64+0x4] ;  /* 0x000004040e0b7981 */ /* 0x002ee8000c1e9900 */
[----:B------:R-:W5:Y:S01]  /*0150*/  LDG.E.CONSTANT R23, desc[UR4][R14.64+0x8] ;  /* 0x000008040e177981 */ /* 0x000f62000c1e9900 */
[C---:B------:R-:W-:Y:S02]  /*0160*/  VIADD R8, R21.reuse, 0x1 ;  /* 0x0000000115087836 */ /* 0x040fe40000000000 */
[----:B------:R-:W-:Y:S01]  /*0170*/  VIADD R22, R21, 0x2 ;  /* 0x0000000215167836 */ /* 0x000fe20000000000 */
[----:B------:R-:W5:Y:S01]  /*0180*/  LDG.E.CONSTANT R14, desc[UR4][R14.64+0xc] ;  /* 0x00000c040e0e7981 */ /* 0x000f62000c1e9900 */
[----:B--2---:R-:W-:-:S04]  /*0190*/  VIADDMNMX.U32 R9, R16, R21, R21, !PT ;  /* 0x0000001510097246 */ /* 0x004fc80007800015 */
[----:B------:R-:W-:-:S04]  /*01a0*/  ISETP.GE.U32.AND P0, PT, R9, R4, PT ;  /* 0x000000040900720c */ /* 0x000fc80003f06070 */
[----:B------:R-:W-:-:S13]  /*01b0*/  ISETP.EQ.OR P0, PT, R16, RZ, P0 ;  /* 0x000000ff1000720c */ /* 0x000fda0000702670 */
[----:B------:R-:W0:Y:S02]  /*01c0*/  @!P0 LDC.64 R12, c[0x0][0x380] ;  /* 0x0000e000ff0c8b82 */ /* 0x000e240000000a00 */
[----:B0-----:R-:W-:-:S05]  /*01d0*/  @!P0 IMAD.WIDE R12, R21, 0x4, R12 ;  /* 0x00000004150c8825 */ /* 0x001fca00078e020c */
[----:B------:R-:W2:Y:S01]  /*01e0*/  @!P0 LDG.E R25, desc[UR4][R12.64] ;  /* 0x000000040c198981 */ /* 0x000ea2000c1e1900 */
[----:B------:R-:W-:-:S05]  /*01f0*/  @!P0 IMAD.WIDE R16, R16, 0x4, R12 ;  /* 0x0000000410108825 */ /* 0x000fca00078e020c */
[----:B------:R-:W5:Y:S01]  /*0200*/  @!P0 LDG.E R27, desc[UR4][R16.64] ;  /* 0x00000004101b8981 */ /* 0x000f62000c1e1900 */
[----:B---3--:R-:W-:-:S04]  /*0210*/  VIADDMNMX.U32 R9, R11, R8, R8, !PT ;  /* 0x000000080b097246 */ /* 0x008fc80007800008 */
[----:B------:R-:W-:Y:S02]  /*0220*/  ISETP.GE.U32.AND P1, PT, R9, R4, PT ;  /* 0x000000040900720c */ /* 0x000fe40003f26070 */
[----:B------:R-:W-:Y:S02]  /*0230*/  SHF.R.S32.HI R8, RZ, 0x1f, R20 ;  /* 0x0000001fff087819 */ /* 0x000fe40000011414 */
[----:B------:R-:W-:Y:S02]  /*0240*/  IADD3 R9, P2, PT, R20, R5, RZ ;  /* 0x0000000514097210 */ /* 0x000fe40007f5e0ff */
[----:B------:R-:W-:Y:S02]  /*0250*/  ISETP.EQ.OR P1, PT, R11, RZ, P1 ;  /* 0x000000ff0b00720c */ /* 0x000fe40000f22670 */
[----:B-1----:R-:W-:Y:S02]  /*0260*/  LEA.HI.X.SX32 R10, R19, R8, 0x1, P2 ;  /* 0x00000008130a7211 */ /* 0x002fe400010f0eff */
[----:B----4-:R-:W-:-:S04]  /*0270*/  LEA R8, P2, R9, R6, 0x2 ;  /* 0x0000000609087211 */ /* 0x010fc800078410ff */
[----:B------:R-:W-:-:S05]  /*0280*/  LEA.HI.X R9, R9, R7, R10, 0x2, P2 ;  /* 0x0000000709097211 */ /* 0x000fca00010f140a */
[----:B------:R-:W-:Y:S01]  /*0290*/  @!P1 IMAD.WIDE R10, R11, 0x4, R8 ;  /* 0x000000040b0a9825 */ /* 0x000fe200078e0208 */
[----:B-----5:R-:W-:Y:S04]  /*02a0*/  @!P0 STG.E desc[UR4][R12.64], R27 ;  /* 0x0000001b0c008986 */ /* 0x020fe8000c101904 */
[----:B--2---:R0:W-:Y:S04]  /*02b0*/  @!P0 STG.E desc[UR4][R16.64], R25 ;  /* 0x0000001910008986 */ /* 0x0041e8000c101904 */
[----:B------:R-:W2:Y:S04]  /*02c0*/  @!P1 LDG.E R24, desc[UR4][R10.64+0x4] ;  /* 0x000004040a189981 */ /* 0x000ea8000c1e1900 */
[----:B------:R-:W3:Y:S01]  /*02d0*/  @!P1 LDG.E R29, desc[UR4][R8.64+0x4] ;  /* 0x00000404081d9981 */ /* 0x000ee2000c1e1900 */
[----:B------:R-:W-:-:S04]  /*02e0*/  VIADDMNMX.U32 R22, R23, R22, R22, !PT ;  /* 0x0000001617167246 */ /* 0x000fc80007800016 */
[----:B------:R-:W-:-:S04]  /*02f0*/  ISETP.GE.U32.AND P0, PT, R22, R4, PT ;  /* 0x000000041600720c */ /* 0x000fc80003f06070 */
[----:B------:R-:W-:-:S13]  /*0300*/  ISETP.EQ.OR P2, PT, R23, RZ, P0 ;  /* 0x000000ff1700720c */ /* 0x000fda0000742670 */
[----:B------:R-:W-:Y:S01]  /*0310*/  @!P2 IMAD.WIDE R22, R23, 0x4, R8 ;  /* 0x000000041716a825 */ /* 0x000fe200078e0208 */
[----:B--2---:R1:W-:Y:S04]  /*0320*/  @!P1 STG.E desc[UR4][R8.64+0x4], R24 ;  /* 0x0000041808009986 */ /* 0x0043e8000c101904 */
[----:B---3--:R1:W-:Y:S04]  /*0330*/  @!P1 STG.E desc[UR4][R10.64+0x4], R29 ;  /* 0x0000041d0a009986 */ /* 0x0083e8000c101904 */
[----:B0-----:R-:W2:Y:S04]  /*0340*/  @!P2 LDG.E R17, desc[UR4][R22.64+0x8] ;  /* 0x000008041611a981 */ /* 0x001ea8000c1e1900 */
[----:B------:R-:W3:Y:S01]  /*0350*/  @!P2 LDG.E R13, desc[UR4][R8.64+0x8] ;  /* 0x00000804080da981 */ /* 0x000ee2000c1e1900 */
[----:B------:R-:W-:-:S05]  /*0360*/  VIADD R21, R21, 0x3 ;  /* 0x0000000315157836 */ /* 0x000fca0000000000 */
[----:B------:R-:W-:-:S04]  /*0370*/  VIADDMNMX.U32 R21, R14, R21, R21, !PT ;  /* 0x000000150e157246 */ /* 0x000fc80007800015 */
[----:B------:R-:W-:-:S04]  /*0380*/  ISETP.GE.U32.AND P0, PT, R21, R4, PT ;  /* 0x000000041500720c */ /* 0x000fc80003f06070 */
[----:B------:R-:W-:Y:S01]  /*0390*/  ISETP.EQ.OR P0, PT, R14, RZ, P0 ;  /* 0x000000ff0e00720c */ /* 0x000fe20000702670 */
[----:B------:R-:W-:-:S05]  /*03a0*/  VIADD R20, R20, 0x4 ;  /* 0x0000000414147836 */ /* 0x000fca0000000000 */
[----:B------:R-:W-:Y:S01]  /*03b0*/  ISETP.NE.AND P1, PT, R20, R18, PT ;  /* 0x000000121400720c */ /* 0x000fe20003f25270 */
[----:B--2---:R1:W-:Y:S04]  /*03c0*/  @!P2 STG.E desc[UR4][R8.64+0x8], R17 ;  /* 0x000008110800a986 */ /* 0x0043e8000c101904 */
[----:B---3--:R1:W-:Y:S02]  /*03d0*/  @!P2 STG.E desc[UR4][R22.64+0x8], R13 ;  /* 0x0000080d1600a986 */ /* 0x0083e4000c101904 */
[----:B------:R-:W-:Y:S06]  /*03e0*/  @P0 BRA `(.L_x_1) ;  /* 0x0000000000140947 */ /* 0x000fec0003800000 */
[----:B-1----:R-:W-:Y:S01]  /*03f0*/  IMAD.WIDE R10, R14, 0x4, R8 ;  /* 0x000000040e0a7825 */ /* 0x002fe200078e0208 */
[----:B------:R-:W2:Y:S04]  /*0400*/  LDG.E R13, desc[UR4][R8.64+0xc] ;  /* 0x00000c04080d7981 */ /* 0x000ea8000c1e1900 */
[----:B------:R-:W3:Y:S04]  /*0410*/  LDG.E R15, desc[UR4][R10.64+0xc] ;  /* 0x00000c040a0f7981 */ /* 0x000ee8000c1e1900 */
[----:B---3--:R0:W-:Y:S04]  /*0420*/  STG.E desc[UR4][R8.64+0xc], R15 ;  /* 0x00000c0f08007986 */ /* 0x0081e8000c101904 */
[----:B--2---:R0:W-:Y:S02]  /*0430*/  STG.E desc[UR4][R10.64+0xc], R13 ;  /* 0x00000c0d0a007986 */ /* 0x0041e4000c101904 */
.L_x_1:
[----:B------:R-:W-:Y:S05]  /*0440*/  @P1 BRA `(.L_x_2) ;  /* 0xfffffffc00301947 */ /* 0x000fea000383ffff */
.L_x_0:
[----:B------:R-:W-:-:S13]  /*0450*/  ISETP.NE.AND P0, PT, R0, RZ, PT ;  /* 0x000000ff0000720c */ /* 0x000fda0003f05270 */
[----:B0-----:R-:W-:Y:S05]  /*0460*/  @!P0 EXIT ;  /* 0x000000000000894d */ /* 0x001fea0003800000 */
[----:B------:R-:W0:Y:S01]  /*0470*/  LDC.64 R2, c[0x0][0x398] ;  /* 0x0000e600ff027b82 */ /* 0x000e220000000a00 */
[----:B------:R-:W1:Y:S01]  /*0480*/  LDCU UR6, c[0x0][0x38c] ;  /* 0x00007180ff0677ac */ /* 0x000e620008000800 */
[----:B------:R-:W-:-:S06]  /*0490*/  IMAD.MOV R0, RZ, RZ, -R0 ;  /* 0x000000ffff007224 */ /* 0x000fcc00078e0a00 */
[----:B------:R-:W2:Y:S01]  /*04a0*/  LDC R15, c[0x0][0x388] ;  /* 0x0000e200ff0f7b82 */ /* 0x000ea20000000800 */
[C---:B-1----:R-:W-:Y:S02]  /*04b0*/  VIADD R9, R18.reuse, UR6 ;  /* 0x0000000612097c36 */ /* 0x042fe40008000000 */
[----:B0-----:R-:W-:-:S04]  /*04c0*/  IMAD.WIDE.U32 R2, R18, 0x4, R2 ;  /* 0x0000000412027825 */ /* 0x001fc800078e0002 */
[----:B------:R-:W-:Y:S02]  /*04d0*/  IMAD.MOV.U32 R6, RZ, RZ, R2 ;  /* 0x000000ffff067224 */ /* 0x000fe400078e0002 */
[----:B------:R-:W-:-:S07]  /*04e0*/  IMAD.MOV.U32 R7, RZ, RZ, R3 ;  /* 0x000000ffff077224 */ /* 0x000fce00078e0003 */
.L_x_3:
[----:B0-----:R-:W3:Y:S02]  /*04f0*/  LDG.E.CONSTANT R4, desc[UR4][R6.64] ;  /* 0x0000000406047981 */ /* 0x001ee4000c1e9900 */
[----:B---3--:R-:W-:-:S04]  /*0500*/  VIADDMNMX.U32 R2, R9, R4, R9, !PT ;  /* 0x0000000409027246 */ /* 0x008fc80007800009 */
[----:B--2---:R-:W-:-:S04]  /*0510*/  ISETP.GE.U32.AND P0, PT, R2, R15, PT ;  /* 0x0000000f0200720c */ /* 0x004fc80003f06070 */
[----:B------:R-:W-:-:S13]  /*0520*/  ISETP.EQ.OR P0, PT, R4, RZ, P0 ;  /* 0x000000ff0400720c */ /* 0x000fda0000702670 */
[----:B------:R-:W0:Y:S02]  /*0530*/  @!P0 LDC.64 R2, c[0x0][0x380] ;  /* 0x0000e000ff028b82 */ /* 0x000e240000000a00 */
[----:B0-----:R-:W-:-:S05]  /*0540*/  @!P0 IMAD.WIDE R2, R9, 0x4, R2 ;  /* 0x0000000409028825 */ /* 0x001fca00078e0202 */
[----:B------:R-:W2:Y:S01]  /*0550*/  @!P0 LDG.E R11, desc[UR4][R2.64] ;  /* 0x00000004020b8981 */ /* 0x000ea2000c1e1900 */
[----:B------:R-:W-:-:S05]  /*0560*/  @!P0 IMAD.WIDE R4, R4, 0x4, R2 ;  /* 0x0000000404048825 */ /* 0x000fca00078e0202 */
[----:B------:R-:W3:Y:S01]  /*0570*/  @!P0 LDG.E R13, desc[UR4][R4.64] ;  /* 0x00000004040d8981 */ /* 0x000ee2000c1e1900 */
[----:B------:R-:W-:-:S05]  /*0580*/  VIADD R0, R0, 0x1 ;  /* 0x0000000100007836 */ /* 0x000fca0000000000 */
[----:B------:R-:W-:Y:S01]  /*0590*/  ISETP.NE.AND P1, PT, R0, RZ, PT ;  /* 0x000000ff0000720c */ /* 0x000fe20003f25270 */
[----:B------:R-:W-:Y:S01]  /*05a0*/  VIADD R9, R9, 0x1 ;  /* 0x0000000109097836 */ /* 0x000fe20000000000 */
[----:B---3--:R0:W-:Y:S04]  /*05b0*/  @!P0 STG.E desc[UR4][R2.64], R13 ;  /* 0x0000000d02008986 */ /* 0x0081e8000c101904 */
[----:B--2---:R0:W-:Y:S01]  /*05c0*/  @!P0 STG.E desc[UR4][R4.64], R11 ;  /* 0x0000000b04008986 */ /* 0x0041e2000c101904 */
[----:B------:R-:W-:-:S05]  /*05d0*/  IADD3 R6, P0, PT, R6, 0x4, RZ ;  /* 0x0000000406067810 */ /* 0x000fca0007f1e0ff */
[----:B------:R-:W-:Y:S01]  /*05e0*/  IMAD.X R7, RZ, RZ, R7, P0 ;  /* 0x000000ffff077224 */ /* 0x000fe200000e0607 */
[----:B------:R-:W-:Y:S07]  /*05f0*/  @P1 BRA `(.L_x_3) ;  /* 0xfffffffc00bc1947 */ /* 0x000fee000383ffff */
[----:B------:R-:W-:Y:S05]  /*0600*/  EXIT ;  /* 0x000000000000794d */ /* 0x000fea0003800000 */
.L_x_4:
[----:B------:R-:W-:-:S00]  /*0610*/  BRA `(.L_x_4) ;  /* 0xfffffffc00fc7947 */ /* 0x000fc0000383ffff */
[----:B------:R-:W-:-:S00]  /*0620*/  NOP ;  /* 0x0000000000007918 */ /* 0x000fc00000000000 */
        /* <DEDUP_REMOVED lines=13> */
.L_x_6:


//--------------------- .text._Z20init_piv_rows_kernelPii --------------------------
	.section	.text._Z20init_piv_rows_kernelPii,"ax",@progbits
	.align	128
        .global         _Z20init_piv_rows_kernelPii
        .type           _Z20init_piv_rows_kernelPii,@function
        .size           _Z20init_piv_rows_kernelPii,(.L_x_7 - _Z20init_piv_rows_kernelPii)
        .other          _Z20init_piv_rows_kernelPii,@"STO_CUDA_ENTRY STV_DEFAULT"
_Z20init_piv_rows_kernelPii:
.text._Z20init_piv_rows_kernelPii:
[----:B------:R-:W-:Y:S01]  /*0000*/  LDC R1, c[0x0][0x37c] ;  /* 0x0000df00ff017b82 */ /* 0x000fe20000000800 */
[----:B------:R-:W0:Y:S07]  /*0010*/  S2R R0, SR_TID.X ;  /* 0x0000000000007919 */ /* 0x000e2e0000002100 */
[----:B------:R-:W0:Y:S01]  /*0020*/  S2UR UR4, SR_CTAID.X ;  /* 0x00000000000479c3 */ /* 0x000e220000002500 */
[----:B------:R-:W1:Y:S07]  /*0030*/  LDCU UR5, c[0x0][0x388] ;  /* 0x00007100ff0577ac */ /* 0x000e6e0008000800 */
[----:B------:R-:W0:Y:S02]  /*0040*/  LDC R5, c[0x0][0x360] ;  /* 0x0000d800ff057b82 */ /* 0x000e240000000800 */
[----:B0-----:R-:W-:-:S05]  /*0050*/  IMAD R5, R5, UR4, R0 ;  /* 0x0000000405057c24 */ /* 0x001fca000f8e0200 */
[----:B-1----:R-:W-:-:S13]  /*0060*/  ISETP.GE.AND P0, PT, R5, UR5, PT ;  /* 0x0000000505007c0c */ /* 0x002fda000bf06270 */
[----:B------:R-:W-:Y:S05]  /*0070*/  @P0 EXIT ;  /* 0x000000000000094d */ /* 0x000fea0003800000 */
[----:B------:R-:W0:Y:S01]  /*0080*/  LDC.64 R2, c[0x0][0x380] ;  /* 0x0000e000ff027b82 */ /* 0x000e220000000a00 */
[----:B------:R-:W1:Y:S01]  /*0090*/  LDCU.64 UR4, c[0x0][0x358] ;  /* 0x00006b00ff0477ac */ /* 0x000e620008000a00 */
[----:B0-----:R-:W-:-:S05]  /*00a0*/  IMAD.WIDE R2, R5, 0x4, R2 ;  /* 0x0000000405027825 */ /* 0x001fca00078e0202 */
[----:B-1----:R-:W-:Y:S01]  /*00b0*/  STG.E desc[UR4][R2.64], R5 ;  /* 0x0000000502007986 */ /* 0x002fe2000c101904 */
[----:B------:R-:W-:Y:S05]  /*00c0*/  EXIT ;  /* 0x000000000000794d */ /* 0x000fea0003800000 */
.L_x_5:
        /* <DEDUP_REMOVED lines=11> */
.L_x_7:


//--------------------- .nv.shared.reserved.0     --------------------------
	.section	.nv.shared.reserved.0,"aw",@nobits
	.weak		__nv_reservedSMEM_offset_0_alias
	.size		__nv_reservedSMEM_offset_0_alias, 0, 64
	.other		__nv_reservedSMEM_offset_0_alias,@"STO_CUDA_RESERVED_SHARED STV_DEFAULT"
__nv_reservedSMEM_offset_0_alias:
	.zero		0
	.zero		64


//--------------------- .nv.constant0._Z36apply_panel_pivots_to_pivrows_kernelPiiiiPKi --------------------------
	.section	.nv.constant0._Z36apply_panel_pivots_to_pivrows_kernelPiiiiPKi,"a",@progbits
	.sectionflags	@""
	.align	4
.nv.constant0._Z36apply_panel_pivots_to_pivrows_kernelPiiiiPKi:
	.zero		928


//--------------------- .nv.constant0._Z20init_piv_rows_kernelPii --------------------------
	.section	.nv.constant0._Z20init_piv_rows_kernelPii,"a",@progbits
	.sectionflags	@""
	.align	4
.nv.constant0._Z20init_piv_rows_kernelPii:
	.zero		908


//--------------------- SYMBOLS --------------------------

	.type		.nv.reservedSmem.offset0,@object
	.size		.nv.reservedSmem.offset0,0x4
